	.headerflags	@"EF_CUDA_TEXMODE_UNIFIED EF_CUDA_64BIT_ADDRESS EF_CUDA_ACCELERATORS EF_CUDA_SM90 EF_CUDA_VIRTUAL_SM(EF_CUDA_SM90)"
	.elftype	@"ET_EXEC"


//--------------------- .nv.info                  --------------------------
	.section	.nv.info,"",@"SHT_CUDA_INFO"
	.align	4


	//----- nvinfo : EIATTR_REGCOUNT
	.align		4
        /*0000*/ 	.byte	0x04, 0x2f
        /*0002*/ 	.short	(.L_3 - .L_2)
	.align		4
.L_2:
        /*0004*/ 	.word	index@(triton_poi_fused__native_batch_norm_legit_no_training__prelu_kernel_add_29)
        /*0008*/ 	.word	0x0000001d


	//----- nvinfo : EIATTR_MIN_STACK_SIZE
	.align		4
.L_3:
        /*000c*/ 	.byte	0x04, 0x12
        /*000e*/ 	.short	(.L_5 - .L_4)
	.align		4
.L_4:
        /*0010*/ 	.word	index@(triton_poi_fused__native_batch_norm_legit_no_training__prelu_kernel_add_29)
        /*0014*/ 	.word	0x00000000


	//----- nvinfo : EIATTR_FRAME_SIZE
	.align		4
.L_5:
        /*0018*/ 	.byte	0x04, 0x11
        /*001a*/ 	.short	(.L_7 - .L_6)
	.align		4
.L_6:
        /*001c*/ 	.word	index@(triton_poi_fused__native_batch_norm_legit_no_training__prelu_kernel_add_29)
        /*0020*/ 	.word	0x00000000


	//----- nvinfo : EIATTR_MIN_STACK_SIZE
	.align		4
.L_7:
        /*0024*/ 	.byte	0x04, 0x12
        /*0026*/ 	.short	(.L_9 - .L_8)
	.align		4
.L_8:
        /*0028*/ 	.word	index@(triton_poi_fused__native_batch_norm_legit_no_training__prelu_kernel_add_29)
        /*002c*/ 	.word	0x00000000
.L_9:


//--------------------- .nv.info.triton_poi_fused__native_batch_norm_legit_no_training__prelu_kernel_add_29 --------------------------
	.section	.nv.info.triton_poi_fused__native_batch_norm_legit_no_training__prelu_kernel_add_29,"",@"SHT_CUDA_INFO"
	.sectionflags	@""
	.align	4


	//----- nvinfo : EIATTR_CUDA_API_VERSION
	.align		4
        /*0000*/ 	.byte	0x04, 0x37
        /*0002*/ 	.short	(.L_11 - .L_10)
.L_10:
        /*0004*/ 	.word	0x0000007c


	//----- nvinfo : EIATTR_KPARAM_INFO
	.align		4
.L_11:
        /*0008*/ 	.byte	0x04, 0x17
        /*000a*/ 	.short	(.L_13 - .L_12)
.L_12:
        /*000c*/ 	.word	0x00000000
        /*0010*/ 	.short	0x000c
        /*0012*/ 	.short	0x0060
        /*0014*/ 	.byte	0x00, 0xf0, 0x11, 0x00


	//----- nvinfo : EIATTR_KPARAM_INFO
	.align		4
.L_13:
        /*0018*/ 	.byte	0x04, 0x17
        /*001a*/ 	.short	(.L_15 - .L_14)
.L_14:
        /*001c*/ 	.word	0x00000000
        /*0020*/ 	.short	0x000b
        /*0022*/ 	.short	0x0058
        /*0024*/ 	.byte	0x00, 0xf4, 0x21, 0x00


	//----- nvinfo : EIATTR_KPARAM_INFO
	.align		4
.L_15:
        /*0028*/ 	.byte	0x04, 0x17
        /*002a*/ 	.short	(.L_17 - .L_16)
.L_16:
        /*002c*/ 	.word	0x00000000
        /*0030*/ 	.short	0x000a
        /*0032*/ 	.short	0x0050
        /*0034*/ 	.byte	0x00, 0xf4, 0x21, 0x00


	//----- nvinfo : EIATTR_KPARAM_INFO
	.align		4
.L_17:
        /*0038*/ 	.byte	0x04, 0x17
        /*003a*/ 	.short	(.L_19 - .L_18)
.L_18:
        /*003c*/ 	.word	0x00000000
        /*0040*/ 	.short	0x0009
        /*0042*/ 	.short	0x0048
        /*0044*/ 	.byte	0x00, 0xf4, 0x21, 0x00


	//----- nvinfo : EIATTR_KPARAM_INFO
	.align		4
.L_19:
        /*0048*/ 	.byte	0x04, 0x17
        /*004a*/ 	.short	(.L_21 - .L_20)
.L_20:
        /*004c*/ 	.word	0x00000000
        /*0050*/ 	.short	0x0008
        /*0052*/ 	.short	0x0040
        /*0054*/ 	.byte	0x00, 0xf4, 0x21, 0x00


	//----- nvinfo : EIATTR_KPARAM_INFO
	.align		4
.L_21:
        /*0058*/ 	.byte	0x04, 0x17
        /*005a*/ 	.short	(.L_23 - .L_22)
.L_22:
        /*005c*/ 	.word	0x00000000
        /*0060*/ 	.short	0x0007
        /*0062*/ 	.short	0x0038
        /*0064*/ 	.byte	0x00, 0xf4, 0x21, 0x00


	//----- nvinfo : EIATTR_KPARAM_INFO
	.align		4
.L_23:
        /*0068*/ 	.byte	0x04, 0x17
        /*006a*/ 	.short	(.L_25 - .L_24)
.L_24:
        /*006c*/ 	.word	0x00000000
        /*0070*/ 	.short	0x0006
        /*0072*/ 	.short	0x0030
        /*0074*/ 	.byte	0x00, 0xf4, 0x21, 0x00


	//----- nvinfo : EIATTR_KPARAM_INFO
	.align		4
.L_25:
        /*0078*/ 	.byte	0x04, 0x17
        /*007a*/ 	.short	(.L_27 - .L_26)
.L_26:
        /*007c*/ 	.word	0x00000000
        /*0080*/ 	.short	0x0005
        /*0082*/ 	.short	0x0028
        /*0084*/ 	.byte	0x00, 0xf4, 0x21, 0x00


	//----- nvinfo : EIATTR_KPARAM_INFO
	.align		4
.L_27:
        /*0088*/ 	.byte	0x04, 0x17
        /*008a*/ 	.short	(.L_29 - .L_28)
.L_28:
        /*008c*/ 	.word	0x00000000
        /*0090*/ 	.short	0x0004
        /*0092*/ 	.short	0x0020
        /*0094*/ 	.byte	0x00, 0xf4, 0x21, 0x00


	//----- nvinfo : EIATTR_KPARAM_INFO
	.align		4
.L_29:
        /*0098*/ 	.byte	0x04, 0x17
        /*009a*/ 	.short	(.L_31 - .L_30)
.L_30:
        /*009c*/ 	.word	0x00000000
        /*00a0*/ 	.short	0x0003
        /*00a2*/ 	.short	0x0018
        /*00a4*/ 	.byte	0x00, 0xf4, 0x21, 0x00


	//----- nvinfo : EIATTR_KPARAM_INFO
	.align		4
.L_31:
        /*00a8*/ 	.byte	0x04, 0x17
        /*00aa*/ 	.short	(.L_33 - .L_32)
.L_32:
        /*00ac*/ 	.word	0x00000000
        /*00b0*/ 	.short	0x0002
        /*00b2*/ 	.short	0x0010
        /*00b4*/ 	.byte	0x00, 0xf4, 0x21, 0x00


	//----- nvinfo : EIATTR_KPARAM_INFO
	.align		4
.L_33:
        /*00b8*/ 	.byte	0x04, 0x17
        /*00ba*/ 	.short	(.L_35 - .L_34)
.L_34:
        /*00bc*/ 	.word	0x00000000
        /*00c0*/ 	.short	0x0001
        /*00c2*/ 	.short	0x0008
        /*00c4*/ 	.byte	0x00, 0xf4, 0x21, 0x00


	//----- nvinfo : EIATTR_KPARAM_INFO
	.align		4
.L_35:
        /*00c8*/ 	.byte	0x04, 0x17
        /*00ca*/ 	.short	(.L_37 - .L_36)
.L_36:
        /*00cc*/ 	.word	0x00000000
        /*00d0*/ 	.short	0x0000
        /*00d2*/ 	.short	0x0000
        /*00d4*/ 	.byte	0x00, 0xf4, 0x21, 0x00


	//----- nvinfo : EIATTR_SPARSE_MMA_MASK
	.align		4
.L_37:
        /*00d8*/ 	.byte	0x03, 0x50
        /*00da*/ 	.short	0x0000


	//----- nvinfo : EIATTR_MAXREG_COUNT
	.align		4
        /*00dc*/ 	.byte	0x03, 0x1b
        /*00de*/ 	.short	0x00ff


	//----- nvinfo : EIATTR_EXIT_INSTR_OFFSETS
	.align		4
        /*00e0*/ 	.byte	0x04, 0x1c
        /*00e2*/ 	.short	(.L_39 - .L_38)


	//   ....[0]....
.L_38:
        /*00e4*/ 	.word	0x000004c0


	//----- nvinfo : EIATTR_REQNTID
	.align		4
.L_39:
        /*00e8*/ 	.byte	0x04, 0x10
        /*00ea*/ 	.short	(.L_41 - .L_40)
.L_40:
        /*00ec*/ 	.word	0x00000080
        /*00f0*/ 	.word	0x00000001
        /*00f4*/ 	.word	0x00000001


	//----- nvinfo : EIATTR_CBANK_PARAM_SIZE
	.align		4
.L_41:
        /*00f8*/ 	.byte	0x03, 0x19
        /*00fa*/ 	.short	0x0064


	//----- nvinfo : EIATTR_PARAM_CBANK
	.align		4
        /*00fc*/ 	.byte	0x04, 0x0a
        /*00fe*/ 	.short	(.L_43 - .L_42)
	.align		4
.L_42:
        /*0100*/ 	.word	index@(.nv.constant0.triton_poi_fused__native_batch_norm_legit_no_training__prelu_kernel_add_29)
        /*0104*/ 	.short	0x0210
        /*0106*/ 	.short	0x0064


	//----- nvinfo : EIATTR_SW_WAR
	.align		4
.L_43:
        /*0108*/ 	.byte	0x04, 0x36
        /*010a*/ 	.short	(.L_45 - .L_44)
.L_44:
        /*010c*/ 	.word	0x00000008
.L_45:


//--------------------- .nv.callgraph             --------------------------
	.section	.nv.callgraph,"",@"SHT_CUDA_CALLGRAPH"
	.align	4
	.sectionentsize	8
	.align		4
        /*0000*/ 	.word	0x00000000
	.align		4
        /*0004*/ 	.word	0xffffffff
	.align		4
        /*0008*/ 	.word	0x00000000
	.align		4
        /*000c*/ 	.word	0xfffffffe
	.align		4
        /*0010*/ 	.word	0x00000000
	.align		4
        /*0014*/ 	.word	0xfffffffd
	.align		4
        /*0018*/ 	.word	0x00000000
	.align		4
        /*001c*/ 	.word	0xfffffffc


//--------------------- .nv.constant4             --------------------------
	.section	.nv.constant4,"a",@progbits
	.align	8
	.align		8
.nv.constant4:
        /*0000*/ 	.dword	_$_str
	.align		8
        /*0008*/ 	.dword	_$_str_$_2


//--------------------- .text.triton_poi_fused__native_batch_norm_legit_no_training__prelu_kernel_add_29 --------------------------
	.section	.text.triton_poi_fused__native_batch_norm_legit_no_training__prelu_kernel_add_29,"ax",@progbits
	.align	128
        .global         triton_poi_fused__native_batch_norm_legit_no_training__prelu_kernel_add_29
        .type           triton_poi_fused__native_batch_norm_legit_no_training__prelu_kernel_add_29,@function
        .size           triton_poi_fused__native_batch_norm_legit_no_training__prelu_kernel_add_29,(.L_x_1 - triton_poi_fused__native_batch_norm_legit_no_training__prelu_kernel_add_29)
        .other          triton_poi_fused__native_batch_norm_legit_no_training__prelu_kernel_add_29,@"STO_CUDA_ENTRY STV_DEFAULT"
triton_poi_fused__native_batch_norm_legit_no_training__prelu_kernel_add_29:
.text.triton_poi_fused__native_batch_norm_legit_no_training__prelu_kernel_add_29:
[----:B------:R-:W-:Y:S01]  /*0000*/  LDC R1, c[0x0][0x28] ;  /* 0x00000a00ff017b82 */ /* 0x000fe20000000800 */
[----:B------:R-:W1:Y:S07]  /*0010*/  S2R R11, SR_TID.X ;  /* 0x00000000000b7919 */ /* 0x000e6e0000002100 */
[----:B------:R-:W2:Y:S01]  /*0020*/  LDC.64 R6, c[0x0][0x228] ;  /* 0x00008a00ff067b82 */ /* 0x000ea20000000a00 */
[----:B------:R-:W-:Y:S01]  /*0030*/  ULDC.64 UR4, c[0x0][0x208] ;  /* 0x0000820000047ab9 */ /* 0x000fe20000000a00 */
[----:B------:R-:W3:Y:S06]  /*0040*/  S2R R0, SR_CTAID.X ;  /* 0x0000000000007919 */ /* 0x000eec0000002500 */
[----:B------:R-:W4:Y:S08]  /*0050*/  LDC.64 R20, c[0x0][0x218] ;  /* 0x00008600ff147b82 */ /* 0x000f300000000a00 */
[----:B------:R-:W5:Y:S08]  /*0060*/  LDC.64 R22, c[0x0][0x220] ;  /* 0x00008800ff167b82 */ /* 0x000f700000000a00 */
[----:B------:R-:W5:Y:S01]  /*0070*/  LDC.64 R16, c[0x0][0x238] ;  /* 0x00008e00ff107b82 */ /* 0x000f620000000a00 */
[----:B-1----:R-:W-:-:S07]  /*0080*/  LOP3.LUT R11, R11, 0x7f, RZ, 0xc0, !PT ;  /* 0x0000007f0b0b7812 */ /* 0x002fce00078ec0ff */
[----:B------:R-:W1:Y:S01]  /*0090*/  LDC.64 R18, c[0x0][0x230] ;  /* 0x00008c00ff127b82 */ /* 0x000e620000000a00 */
[----:B---3--:R-:W-:Y:S02]  /*00a0*/  SHF.R.S32.HI R2, RZ, 0x18, R0 ;  /* 0x00000018ff027819 */ /* 0x008fe40000011400 */
[----:B------:R-:W-:Y:S02]  /*00b0*/  LEA R11, R0, R11, 0x7 ;  /* 0x0000000b000b7211 */ /* 0x000fe400078e38ff */
[----:B------:R-:W-:-:S03]  /*00c0*/  SGXT R0, R2, 0x1 ;  /* 0x000000010200781a */ /* 0x000fc60000000200 */
[----:B------:R-:W3:Y:S01]  /*00d0*/  LDC.64 R8, c[0x0][0x248] ;  /* 0x00009200ff087b82 */ /* 0x000ee20000000a00 */
[----:B------:R-:W-:-:S04]  /*00e0*/  LEA.HI R0, R0, R11, RZ, 0x6 ;  /* 0x0000000b00007211 */ /* 0x000fc800078f30ff */
[----:B------:R-:W-:-:S03]  /*00f0*/  SHF.R.S32.HI R0, RZ, 0x6, R0 ;  /* 0x00000006ff007819 */ /* 0x000fc60000011400 */
[----:B------:R-:W3:Y:S01]  /*0100*/  LDC.64 R4, c[0x0][0x240] ;  /* 0x00009000ff047b82 */ /* 0x000ee20000000a00 */
[----:B------:R-:W-:-:S04]  /*0110*/  LEA.HI R2, R0, R0, RZ, 0x5 ;  /* 0x0000000000027211 */ /* 0x000fc800078f28ff */
[----:B------:R-:W-:-:S03]  /*0120*/  LOP3.LUT R15, R2, 0xffffffe0, RZ, 0xc0, !PT ;  /* 0xffffffe0020f7812 */ /* 0x000fc600078ec0ff */
[----:B------:R-:W3:Y:S01]  /*0130*/  LDC.64 R2, c[0x0][0x250] ;  /* 0x00009400ff027b82 */ /* 0x000ee20000000a00 */
[----:B------:R-:W-:-:S05]  /*0140*/  IADD3 R15, R0, -R15, RZ ;  /* 0x8000000f000f7210 */ /* 0x000fca0007ffe0ff */
[----:B--2---:R-:W-:-:S05]  /*0150*/  IMAD.WIDE R6, R15, 0x4, R6 ;  /* 0x000000040f067825 */ /* 0x004fca00078e0206 */
[----:B------:R2:W3:Y:S01]  /*0160*/  LDG.E.EL R0, desc[UR4][R6.64] ;  /* 0x0000000406007981 */ /* 0x0004e2000c2e1900 */
[----:B----4-:R-:W-:-:S04]  /*0170*/  IMAD.WIDE R20, R11, 0x4, R20 ;  /* 0x000000040b147825 */ /* 0x010fc800078e0214 */
[C---:B-----5:R-:W-:Y:S01]  /*0180*/  IMAD.WIDE R22, R15.reuse, 0x4, R22 ;  /* 0x000000040f167825 */ /* 0x060fe200078e0216 */
[----:B------:R4:W5:Y:S01]  /*0190*/  LDG.E R13, desc[UR4][R20.64] ;  /* 0x00000004140d7981 */ /* 0x000962000c1e1900 */
[----:B--2---:R-:W2:Y:S03]  /*01a0*/  LDC.64 R6, c[0x0][0x258] ;  /* 0x00009600ff067b82 */ /* 0x004ea60000000a00 */
[----:B------:R-:W5:Y:S01]  /*01b0*/  LDG.E.EL R10, desc[UR4][R22.64] ;  /* 0x00000004160a7981 */ /* 0x000f62000c2e1900 */
[----:B0-----:R-:W-:-:S04]  /*01c0*/  IMAD.WIDE R16, R15, 0x4, R16 ;  /* 0x000000040f107825 */ /* 0x001fc800078e0210 */
[----:B-1----:R-:W-:Y:S01]  /*01d0*/  IMAD.WIDE R18, R15, 0x4, R18 ;  /* 0x000000040f127825 */ /* 0x002fe200078e0212 */
[----:B------:R-:W-:Y:S01]  /*01e0*/  SHF.R.S32.HI R26, RZ, 0x1f, R11 ;  /* 0x0000001fff1a7819 */ /* 0x000fe2000001140b */
[----:B------:R-:W5:Y:S02]  /*01f0*/  LDG.E.EL R17, desc[UR4][R16.64] ;  /* 0x0000000410117981 */ /* 0x000f64000c2e1900 */
[----:B---3--:R-:W-:Y:S02]  /*0200*/  IMAD.WIDE R24, R11, 0x4, R8 ;  /* 0x000000040b187825 */ /* 0x008fe400078e0208 */
[----:B------:R-:W0:Y:S01]  /*0210*/  LDC.64 R8, c[0x0][0x260] ;  /* 0x00009800ff087b82 */ /* 0x000e220000000a00 */
[----:B------:R1:W3:Y:S01]  /*0220*/  LDG.E.EL R12, desc[UR4][R18.64] ;  /* 0x00000004120c7981 */ /* 0x0002e2000c2e1900 */
[----:B------:R-:W-:-:S03]  /*0230*/  LEA.HI R26, R26, R11, RZ, 0xb ;  /* 0x0000000b1a1a7211 */ /* 0x000fc600078f58ff */
[----:B------:R-:W3:Y:S01]  /*0240*/  LDG.E R14, desc[UR4][R24.64] ;  /* 0x00000004180e7981 */ /* 0x000ee2000c1e1900 */
[C---:B----4-:R-:W-:Y:S01]  /*0250*/  SHF.L.U32 R20, R26.reuse, 0x1, RZ ;  /* 0x000000011a147819 */ /* 0x050fe200000006ff */
[C---:B------:R-:W-:Y:S01]  /*0260*/  IMAD.WIDE R2, R15.reuse, 0x4, R2 ;  /* 0x000000040f027825 */ /* 0x040fe200078e0202 */
[----:B------:R-:W-:Y:S02]  /*0270*/  LOP3.LUT R26, R26, 0xfffff800, RZ, 0xc0, !PT ;  /* 0xfffff8001a1a7812 */ /* 0x000fe400078ec0ff */
[----:B------:R-:W-:Y:S01]  /*0280*/  LOP3.LUT R20, R20, 0xfffff000, RZ, 0xc0, !PT ;  /* 0xfffff00014147812 */ /* 0x000fe200078ec0ff */
[----:B------:R-:W-:Y:S02]  /*0290*/  IMAD.WIDE R4, R15, 0x4, R4 ;  /* 0x000000040f047825 */ /* 0x000fe400078e0204 */
[----:B------:R-:W4:Y:S02]  /*02a0*/  LDG.E.EL R3, desc[UR4][R2.64] ;  /* 0x0000000402037981 */ /* 0x000f24000c2e1900 */
[----:B--2---:R-:W-:Y:S01]  /*02b0*/  IMAD.WIDE R6, R11, 0x4, R6 ;  /* 0x000000040b067825 */ /* 0x004fe200078e0206 */
[----:B-1----:R-:W-:Y:S01]  /*02c0*/  IADD3 R19, R20, R11, -R26 ;  /* 0x0000000b14137210 */ /* 0x002fe20007ffe81a */
[----:B------:R1:W2:Y:S04]  /*02d0*/  LDG.E.EL R4, desc[UR4][R4.64] ;  /* 0x0000000404047981 */ /* 0x0002a8000c2e1900 */
[----:B------:R1:W2:Y:S01]  /*02e0*/  LDG.E R15, desc[UR4][R6.64] ;  /* 0x00000004060f7981 */ /* 0x0002a2000c1e1900 */
[----:B0-----:R-:W-:-:S06]  /*02f0*/  IMAD.WIDE R8, R19, 0x4, R8 ;  /* 0x0000000413087825 */ /* 0x001fcc00078e0208 */
[----:B------:R0:W2:Y:S01]  /*0300*/  LDG.E R8, desc[UR4][R8.64] ;  /* 0x0000000408087981 */ /* 0x0000a2000c1e1900 */
[----:B-1----:R-:W-:Y:S01]  /*0310*/  HFMA2.MMA R5, -RZ, RZ, 1.625, 0 ;  /* 0x3e800000ff057435 */ /* 0x002fe200000001ff */
[----:B------:R-:W1:Y:S01]  /*0320*/  LDC.64 R6, c[0x0][0x210] ;  /* 0x00008400ff067b82 */ /* 0x000e620000000a00 */
[----:B------:R-:W-:-:S04]  /*0330*/  FADD R0, R0, 9.9999997473787516356e-06 ;  /* 0x3727c5ac00007421 */ /* 0x000fc80000000000 */
[----:B------:R-:W0:Y:S02]  /*0340*/  MUFU.SQRT R16, R0 ;  /* 0x0000000000107308 */ /* 0x000e240000002000 */
[C---:B0-----:R-:W-:Y:S02]  /*0350*/  FSETP.GT.AND P0, PT, R16.reuse, 8.50705917302346158658e+37, PT ;  /* 0x7e8000001000780b */ /* 0x041fe40003f04000 */
[----:B------:R-:W-:-:S11]  /*0360*/  FSETP.GEU.AND P1, PT, R16, 1.175494350822287508e-38, PT ;  /* 0x008000001000780b */ /* 0x000fd60003f2e000 */
[----:B------:R-:W-:-:S04]  /*0370*/  @P0 FMUL R16, R16, 0.25 ;  /* 0x3e80000010100820 */ /* 0x000fc80000400000 */
[----:B------:R-:W-:-:S06]  /*0380*/  @!P1 FMUL R16, R16, 16777216 ;  /* 0x4b80000010109820 */ /* 0x000fcc0000400000 */
[----:B------:R-:W0:Y:S01]  /*0390*/  MUFU.RCP R16, R16 ;  /* 0x0000001000107308 */ /* 0x000e220000001000 */
[----:B------:R-:W-:Y:S01]  /*03a0*/  FSEL R5, R5, 1, P0 ;  /* 0x3f80000005057808 */ /* 0x000fe20000000000 */
[----:B-----5:R-:W-:-:S04]  /*03b0*/  FADD R10, R13, -R10 ;  /* 0x8000000a0d0a7221 */ /* 0x020fc80000000000 */
[----:B------:R-:W-:-:S04]  /*03c0*/  @!P1 FMUL R5, R5, 16777216 ;  /* 0x4b80000005059820 */ /* 0x000fc80000400000 */
[----:B0-----:R-:W-:-:S04]  /*03d0*/  FMUL R5, R16, R5 ;  /* 0x0000000510057220 */ /* 0x001fc80000400000 */
[----:B------:R-:W-:Y:S01]  /*03e0*/  FMUL R5, R10, R5 ;  /* 0x000000050a057220 */ /* 0x000fe20000400000 */
[----:B---3--:R-:W-:-:S03]  /*03f0*/  FSETP.GT.AND P1, PT, R14, RZ, PT ;  /* 0x000000ff0e00720b */ /* 0x008fc60003f24000 */
[----:B------:R-:W-:Y:S02]  /*0400*/  FFMA R5, R12, R5, R17 ;  /* 0x000000050c057223 */ /* 0x000fe40000000011 */
[----:B------:R-:W0:Y:S03]  /*0410*/  LDC.64 R12, c[0x0][0x268] ;  /* 0x00009a00ff0c7b82 */ /* 0x000e260000000a00 */
[----:B------:R-:W-:-:S05]  /*0420*/  FSETP.GT.AND P0, PT, R5, RZ, PT ;  /* 0x000000ff0500720b */ /* 0x000fca0003f04000 */
[----:B----4-:R-:W-:-:S04]  /*0430*/  @!P1 FMUL R14, R14, R3 ;  /* 0x000000030e0e9220 */ /* 0x010fc80000400000 */
[----:B--2---:R-:W-:-:S04]  /*0440*/  FADD R14, R15, R14 ;  /* 0x0000000e0f0e7221 */ /* 0x004fc80000000000 */
[----:B------:R-:W-:Y:S01]  /*0450*/  @!P0 FMUL R5, R4, R5 ;  /* 0x0000000504058220 */ /* 0x000fe20000400000 */
[----:B-1----:R-:W-:-:S04]  /*0460*/  IMAD.WIDE R2, R11, 0x4, R6 ;  /* 0x000000040b027825 */ /* 0x002fc800078e0206 */
[----:B------:R-:W-:Y:S01]  /*0470*/  FADD R9, R5, R14 ;  /* 0x0000000e05097221 */ /* 0x000fe20000000000 */
[----:B0-----:R-:W-:-:S04]  /*0480*/  IMAD.WIDE R4, R11, 0x4, R12 ;  /* 0x000000040b047825 */ /* 0x001fc800078e020c */
[----:B------:R-:W-:Y:S01]  /*0490*/  FADD R7, R8, R9 ;  /* 0x0000000908077221 */ /* 0x000fe20000000000 */
[----:B------:R-:W-:Y:S04]  /*04a0*/  STG.E desc[UR4][R2.64], R9 ;  /* 0x0000000902007986 */ /* 0x000fe8000c101904 */
[----:B------:R-:W-:Y:S01]  /*04b0*/  STG.E desc[UR4][R4.64], R7 ;  /* 0x0000000704007986 */ /* 0x000fe2000c101904 */
[----:B------:R-:W-:Y:S05]  /*04c0*/  EXIT ;  /* 0x000000000000794d */ /* 0x000fea0003800000 */
.L_x_0:
[----:B------:R-:W-:-:S00]  /*04d0*/  BRA `(.L_x_0) ;  /* 0xfffffffc00fc7947 */ /* 0x000fc0000383ffff */
[----:B------:R-:W-:-:S00]  /*04e0*/  NOP ;  /* 0x0000000000007918 */ /* 0x000fc00000000000 */
        /* <DEDUP_REMOVED lines=9> */
.L_x_1:


//--------------------- .nv.global.init           --------------------------
	.section	.nv.global.init,"aw",@progbits
.nv.global.init:
	.type		_$_str,@object
	.size		_$_str,(_$_str_$_2 - _$_str)
_$_str:
        /*0000*/ 	.byte	0x5f, 0x5f, 0x43, 0x55, 0x44, 0x41, 0x5f, 0x46, 0x54, 0x5a, 0x00
	.type		_$_str_$_2,@object
	.size		_$_str_$_2,(.L_1 - _$_str_$_2)
_$_str_$_2:
        /*000b*/ 	.byte	0x5f, 0x5f, 0x43, 0x55, 0x44, 0x41, 0x5f, 0x50, 0x52, 0x45, 0x43, 0x5f, 0x53, 0x51, 0x52, 0x54
        /*001b*/ 	.byte	0x00
.L_1:


//--------------------- .nv.constant0.triton_poi_fused__native_batch_norm_legit_no_training__prelu_kernel_add_29 --------------------------
	.section	.nv.constant0.triton_poi_fused__native_batch_norm_legit_no_training__prelu_kernel_add_29,"a",@progbits
	.sectionflags	@""
	.align	4
.nv.constant0.triton_poi_fused__native_batch_norm_legit_no_training__prelu_kernel_add_29:
	.zero		628
